	.headerflags	@"EF_CUDA_TEXMODE_UNIFIED EF_CUDA_64BIT_ADDRESS EF_CUDA_ACCELERATORS EF_CUDA_SM90 EF_CUDA_VIRTUAL_SM(EF_CUDA_SM90)"
	.elftype	@"ET_EXEC"


//--------------------- .nv.info                  --------------------------
	.section	.nv.info,"",@"SHT_CUDA_INFO"
	.align	4


	//----- nvinfo : EIATTR_REGCOUNT
	.align		4
        /*0000*/ 	.byte	0x04, 0x2f
        /*0002*/ 	.short	(.L_1 - .L_0)
	.align		4
.L_0:
        /*0004*/ 	.word	index@(triton_poi_fused_convolution_17)
        /*0008*/ 	.word	0x00000020


	//----- nvinfo : EIATTR_MIN_STACK_SIZE
	.align		4
.L_1:
        /*000c*/ 	.byte	0x04, 0x12
        /*000e*/ 	.short	(.L_3 - .L_2)
	.align		4
.L_2:
        /*0010*/ 	.word	index@(triton_poi_fused_convolution_17)
        /*0014*/ 	.word	0x00000000


	//----- nvinfo : EIATTR_FRAME_SIZE
	.align		4
.L_3:
        /*0018*/ 	.byte	0x04, 0x11
        /*001a*/ 	.short	(.L_5 - .L_4)
	.align		4
.L_4:
        /*001c*/ 	.word	index@(triton_poi_fused_convolution_17)
        /*0020*/ 	.word	0x00000000


	//----- nvinfo : EIATTR_MIN_STACK_SIZE
	.align		4
.L_5:
        /*0024*/ 	.byte	0x04, 0x12
        /*0026*/ 	.short	(.L_7 - .L_6)
	.align		4
.L_6:
        /*0028*/ 	.word	index@(triton_poi_fused_convolution_17)
        /*002c*/ 	.word	0x00000000
.L_7:


//--------------------- .nv.info.triton_poi_fused_convolution_17 --------------------------
	.section	.nv.info.triton_poi_fused_convolution_17,"",@"SHT_CUDA_INFO"
	.sectionflags	@""
	.align	4


	//----- nvinfo : EIATTR_CUDA_API_VERSION
	.align		4
        /*0000*/ 	.byte	0x04, 0x37
        /*0002*/ 	.short	(.L_9 - .L_8)
.L_8:
        /*0004*/ 	.word	0x0000007c


	//----- nvinfo : EIATTR_KPARAM_INFO
	.align		4
.L_9:
        /*0008*/ 	.byte	0x04, 0x17
        /*000a*/ 	.short	(.L_11 - .L_10)
.L_10:
        /*000c*/ 	.word	0x00000000
        /*0010*/ 	.short	0x0004
        /*0012*/ 	.short	0x001c
        /*0014*/ 	.byte	0x00, 0xf0, 0x11, 0x00


	//----- nvinfo : EIATTR_KPARAM_INFO
	.align		4
.L_11:
        /*0018*/ 	.byte	0x04, 0x17
        /*001a*/ 	.short	(.L_13 - .L_12)
.L_12:
        /*001c*/ 	.word	0x00000000
        /*0020*/ 	.short	0x0003
        /*0022*/ 	.short	0x0018
        /*0024*/ 	.byte	0x00, 0xf0, 0x11, 0x00


	//----- nvinfo : EIATTR_KPARAM_INFO
	.align		4
.L_13:
        /*0028*/ 	.byte	0x04, 0x17
        /*002a*/ 	.short	(.L_15 - .L_14)
.L_14:
        /*002c*/ 	.word	0x00000000
        /*0030*/ 	.short	0x0002
        /*0032*/ 	.short	0x0010
        /*0034*/ 	.byte	0x00, 0xf4, 0x21, 0x00


	//----- nvinfo : EIATTR_KPARAM_INFO
	.align		4
.L_15:
        /*0038*/ 	.byte	0x04, 0x17
        /*003a*/ 	.short	(.L_17 - .L_16)
.L_16:
        /*003c*/ 	.word	0x00000000
        /*0040*/ 	.short	0x0001
        /*0042*/ 	.short	0x0008
        /*0044*/ 	.byte	0x00, 0xf4, 0x21, 0x00


	//----- nvinfo : EIATTR_KPARAM_INFO
	.align		4
.L_17:
        /*0048*/ 	.byte	0x04, 0x17
        /*004a*/ 	.short	(.L_19 - .L_18)
.L_18:
        /*004c*/ 	.word	0x00000000
        /*0050*/ 	.short	0x0000
        /*0052*/ 	.short	0x0000
        /*0054*/ 	.byte	0x00, 0xf4, 0x21, 0x00


	//----- nvinfo : EIATTR_SPARSE_MMA_MASK
	.align		4
.L_19:
        /*0058*/ 	.byte	0x03, 0x50
        /*005a*/ 	.short	0x0000


	//----- nvinfo : EIATTR_MAXREG_COUNT
	.align		4
        /*005c*/ 	.byte	0x03, 0x1b
        /*005e*/ 	.short	0x00ff


	//----- nvinfo : EIATTR_EXIT_INSTR_OFFSETS
	.align		4
        /*0060*/ 	.byte	0x04, 0x1c
        /*0062*/ 	.short	(.L_21 - .L_20)


	//   ....[0]....
.L_20:
        /*0064*/ 	.word	0x00000a50


	//   ....[1]....
        /*0068*/ 	.word	0x00000aa0


	//----- nvinfo : EIATTR_REQNTID
	.align		4
.L_21:
        /*006c*/ 	.byte	0x04, 0x10
        /*006e*/ 	.short	(.L_23 - .L_22)
.L_22:
        /*0070*/ 	.word	0x00000100
        /*0074*/ 	.word	0x00000001
        /*0078*/ 	.word	0x00000001


	//----- nvinfo : EIATTR_CBANK_PARAM_SIZE
	.align		4
.L_23:
        /*007c*/ 	.byte	0x03, 0x19
        /*007e*/ 	.short	0x0020


	//----- nvinfo : EIATTR_PARAM_CBANK
	.align		4
        /*0080*/ 	.byte	0x04, 0x0a
        /*0082*/ 	.short	(.L_25 - .L_24)
	.align		4
.L_24:
        /*0084*/ 	.word	index@(.nv.constant0.triton_poi_fused_convolution_17)
        /*0088*/ 	.short	0x0210
        /*008a*/ 	.short	0x0020


	//----- nvinfo : EIATTR_SW_WAR
	.align		4
.L_25:
        /*008c*/ 	.byte	0x04, 0x36
        /*008e*/ 	.short	(.L_27 - .L_26)
.L_26:
        /*0090*/ 	.word	0x00000008
.L_27:


//--------------------- .nv.callgraph             --------------------------
	.section	.nv.callgraph,"",@"SHT_CUDA_CALLGRAPH"
	.align	4
	.sectionentsize	8
	.align		4
        /*0000*/ 	.word	0x00000000
	.align		4
        /*0004*/ 	.word	0xffffffff
	.align		4
        /*0008*/ 	.word	0x00000000
	.align		4
        /*000c*/ 	.word	0xfffffffe
	.align		4
        /*0010*/ 	.word	0x00000000
	.align		4
        /*0014*/ 	.word	0xfffffffd
	.align		4
        /*0018*/ 	.word	0x00000000
	.align		4
        /*001c*/ 	.word	0xfffffffc


//--------------------- .text.triton_poi_fused_convolution_17 --------------------------
	.section	.text.triton_poi_fused_convolution_17,"ax",@progbits
	.sectionflags	@"SHF_BARRIERS=1"
	.align	128
        .global         triton_poi_fused_convolution_17
        .type           triton_poi_fused_convolution_17,@function
        .size           triton_poi_fused_convolution_17,(.L_x_1 - triton_poi_fused_convolution_17)
        .other          triton_poi_fused_convolution_17,@"STO_CUDA_ENTRY STV_DEFAULT"
triton_poi_fused_convolution_17:
.text.triton_poi_fused_convolution_17:
[----:B------:R-:W0:Y:S01]  /*0000*/  LDC R1, c[0x0][0x28] ;  /* 0x00000a00ff017b82 */ /* 0x000e220000000800 */
[----:B------:R-:W1:Y:S07]  /*0010*/  S2R R24, SR_TID.X ;  /* 0x0000000000187919 */ /* 0x000e6e0000002100 */
[----:B------:R-:W2:Y:S01]  /*0020*/  LDC.64 R26, c[0x0][0x210] ;  /* 0x00008400ff1a7b82 */ /* 0x000ea20000000a00 */
[----:B------:R-:W-:Y:S01]  /*0030*/  CS2R R8, SRZ ;  /* 0x0000000000087805 */ /* 0x000fe2000001ff00 */
[----:B------:R-:W-:Y:S01]  /*0040*/  ULDC.64 UR6, c[0x0][0x208] ;  /* 0x0000820000067ab9 */ /* 0x000fe20000000a00 */
[----:B------:R-:W3:Y:S01]  /*0050*/  S2R R2, SR_CTAID.Y ;  /* 0x0000000000027919 */ /* 0x000ee20000002600 */
[----:B------:R-:W4:Y:S04]  /*0060*/  S2R R3, SR_CTAID.X ;  /* 0x0000000000037919 */ /* 0x000f280000002500 */
[----:B------:R-:W5:Y:S01]  /*0070*/  LDC.64 R20, c[0x0][0x218] ;  /* 0x00008600ff147b82 */ /* 0x000f620000000a00 */
[----:B-1----:R-:W-:-:S04]  /*0080*/  SHF.L.U32 R0, R24, 0x2, RZ ;  /* 0x0000000218007819 */ /* 0x002fc800000006ff */
[----:B------:R-:W-:Y:S02]  /*0090*/  LOP3.LUT R5, R0, 0xc, RZ, 0xc0, !PT ;  /* 0x0000000c00057812 */ /* 0x000fe400078ec0ff */
[----:B---3--:R-:W-:-:S03]  /*00a0*/  SHF.R.S32.HI R4, RZ, 0x1b, R2 ;  /* 0x0000001bff047819 */ /* 0x008fc60000011402 */
[----:B------:R-:W-:Y:S01]  /*00b0*/  IMAD R5, R2, 0x10, R5 ;  /* 0x0000001002057824 */ /* 0x000fe200078e0205 */
[----:B------:R-:W-:Y:S02]  /*00c0*/  SGXT R0, R4, 0x1 ;  /* 0x000000010400781a */ /* 0x000fe40000000200 */
[----:B------:R-:W-:Y:S02]  /*00d0*/  SHF.R.U32.HI R4, RZ, 0x2, R24 ;  /* 0x00000002ff047819 */ /* 0x000fe40000011618 */
[----:B------:R-:W-:-:S04]  /*00e0*/  LEA.HI R7, R0, R5, RZ, 0x8 ;  /* 0x0000000500077211 */ /* 0x000fc800078f40ff */
[----:B------:R-:W-:Y:S02]  /*00f0*/  LOP3.LUT R0, R7, 0xffffff00, RZ, 0xc0, !PT ;  /* 0xffffff0007007812 */ /* 0x000fe400078ec0ff */
[----:B------:R-:W-:Y:S02]  /*0100*/  SHF.R.S32.HI R10, RZ, 0x8, R7 ;  /* 0x00000008ff0a7819 */ /* 0x000fe40000011407 */
[----:B------:R-:W-:Y:S02]  /*0110*/  CS2R R6, SRZ ;  /* 0x0000000000067805 */ /* 0x000fe4000001ff00 */
[----:B------:R-:W-:Y:S02]  /*0120*/  IADD3 R23, R5, -R0, RZ ;  /* 0x8000000005177210 */ /* 0x000fe40007ffe0ff */
[----:B------:R-:W-:Y:S02]  /*0130*/  SGXT.U32 R0, R4, 0x6 ;  /* 0x000000060400781a */ /* 0x000fe40000000000 */
[----:B------:R-:W-:Y:S01]  /*0140*/  CS2R R4, SRZ ;  /* 0x0000000000047805 */ /* 0x000fe2000001ff00 */
[----:B------:R-:W-:Y:S01]  /*0150*/  IMAD R14, R10, 0xe100, R23 ;  /* 0x0000e1000a0e7824 */ /* 0x000fe200078e0217 */
[----:B----4-:R-:W-:-:S04]  /*0160*/  PRMT R12, R0, 0x6540, R3 ;  /* 0x00006540000c7816 */ /* 0x010fc80000000003 */
[C---:B------:R-:W-:Y:S01]  /*0170*/  LOP3.LUT R11, R12.reuse, 0x40, RZ, 0xfc, !PT ;  /* 0x000000400c0b7812 */ /* 0x040fe200078efcff */
[C---:B------:R-:W-:Y:S01]  /*0180*/  IMAD R19, R12.reuse, 0x100, R14 ;  /* 0x000001000c137824 */ /* 0x040fe200078e020e */
[C---:B------:R-:W-:Y:S02]  /*0190*/  ISETP.GE.AND P0, PT, R12.reuse, 0xe1, PT ;  /* 0x000000e10c00780c */ /* 0x040fe40003f06270 */
[----:B------:R-:W-:Y:S01]  /*01a0*/  ISETP.GE.AND P1, PT, R11, 0xe1, PT ;  /* 0x000000e10b00780c */ /* 0x000fe20003f26270 */
[----:B--2---:R-:W-:Y:S01]  /*01b0*/  IMAD.WIDE R18, R19, 0x4, R26 ;  /* 0x0000000413127825 */ /* 0x004fe200078e021a */
[----:B------:R-:W-:Y:S02]  /*01c0*/  LOP3.LUT R13, R12, 0x80, RZ, 0xfc, !PT ;  /* 0x000000800c0d7812 */ /* 0x000fe400078efcff */
[----:B------:R-:W-:Y:S02]  /*01d0*/  LEA R29, R11, R14, 0x8 ;  /* 0x0000000e0b1d7211 */ /* 0x000fe400078e40ff */
[----:B------:R-:W-:-:S02]  /*01e0*/  CS2R R10, SRZ ;  /* 0x00000000000a7805 */ /* 0x000fc4000001ff00 */
[----:B------:R-:W-:Y:S01]  /*01f0*/  LOP3.LUT R12, R12, 0xc0, RZ, 0xfc, !PT ;  /* 0x000000c00c0c7812 */ /* 0x000fe200078efcff */
[C---:B------:R-:W-:Y:S01]  /*0200*/  IMAD R17, R13.reuse, 0x100, R14 ;  /* 0x000001000d117824 */ /* 0x040fe200078e020e */
[----:B------:R-:W-:Y:S01]  /*0210*/  ISETP.GE.AND P2, PT, R13, 0xe1, PT ;  /* 0x000000e10d00780c */ /* 0x000fe20003f46270 */
[----:B------:R-:W-:Y:S01]  /*0220*/  IMAD.WIDE R28, R29, 0x4, R26 ;  /* 0x000000041d1c7825 */ /* 0x000fe200078e021a */
[C---:B------:R-:W-:Y:S01]  /*0230*/  ISETP.GE.AND P3, PT, R12.reuse, 0xe1, PT ;  /* 0x000000e10c00780c */ /* 0x040fe20003f66270 */
[----:B------:R1:W2:Y:S01]  /*0240*/  @!P0 LDG.E.EL.128 R4, desc[UR6][R18.64] ;  /* 0x0000000612048981 */ /* 0x0002a2000c2e1d00 */
[----:B------:R-:W-:Y:S02]  /*0250*/  LEA R25, R12, R14, 0x8 ;  /* 0x0000000e0c197211 */ /* 0x000fe400078e40ff */
[----:B------:R-:W-:Y:S01]  /*0260*/  CS2R R12, SRZ ;  /* 0x00000000000c7805 */ /* 0x000fe2000001ff00 */
[----:B------:R3:W4:Y:S01]  /*0270*/  @!P1 LDG.E.EL.128 R8, desc[UR6][R28.64] ;  /* 0x000000061c089981 */ /* 0x000722000c2e1d00 */
[----:B------:R-:W-:Y:S01]  /*0280*/  CS2R R14, SRZ ;  /* 0x00000000000e7805 */ /* 0x000fe2000001ff00 */
[----:B-----5:R-:W-:Y:S01]  /*0290*/  IMAD.WIDE R20, R23, 0x4, R20 ;  /* 0x0000000417147825 */ /* 0x020fe200078e0214 */
[----:B-1----:R-:W-:-:S05]  /*02a0*/  CS2R R18, SRZ ;  /* 0x0000000000127805 */ /* 0x002fca000001ff00 */
[----:B------:R-:W2:Y:S01]  /*02b0*/  LDG.E.EL.128 R20, desc[UR6][R20.64] ;  /* 0x0000000614147981 */ /* 0x000ea2000c2e1d00 */
[----:B---3--:R-:W-:Y:S01]  /*02c0*/  IMAD.WIDE R28, R17, 0x4, R26 ;  /* 0x00000004111c7825 */ /* 0x008fe200078e021a */
[----:B------:R-:W-:-:S03]  /*02d0*/  CS2R R16, SRZ ;  /* 0x0000000000107805 */ /* 0x000fc6000001ff00 */
[----:B------:R-:W-:Y:S01]  /*02e0*/  IMAD.WIDE R26, R25, 0x4, R26 ;  /* 0x00000004191a7825 */ /* 0x000fe200078e021a */
[----:B------:R-:W3:Y:S04]  /*02f0*/  @!P2 LDG.E.EL.128 R12, desc[UR6][R28.64] ;  /* 0x000000061c0ca981 */ /* 0x000ee8000c2e1d00 */
[----:B------:R1:W5:Y:S01]  /*0300*/  @!P3 LDG.E.EL.128 R16, desc[UR6][R26.64] ;  /* 0x000000061a10b981 */ /* 0x000362000c2e1d00 */
[----:B------:R-:W1:Y:S01]  /*0310*/  S2UR UR5, SR_CgaCtaId ;  /* 0x00000000000579c3 */ /* 0x000e620000008800 */
[----:B------:R-:W-:Y:S01]  /*0320*/  IMAD.SHL.U32 R25, R24, 0x400, RZ ;  /* 0x0000040018197824 */ /* 0x000fe200078e00ff */
[----:B------:R-:W-:-:S04]  /*0330*/  UMOV UR4, 0x400 ;  /* 0x0000040000047882 */ /* 0x000fc80000000000 */
[----:B------:R-:W-:-:S04]  /*0340*/  LOP3.LUT R25, R25, 0xc00, RZ, 0xc0, !PT ;  /* 0x00000c0019197812 */ /* 0x000fc800078ec0ff */
[C---:B-1----:R-:W-:Y:S02]  /*0350*/  LOP3.LUT R26, R25.reuse, 0x200, RZ, 0xfc, !PT ;  /* 0x00000200191a7812 */ /* 0x042fe400078efcff */
[C---:B------:R-:W-:Y:S02]  /*0360*/  LOP3.LUT R28, R25.reuse, 0x300, RZ, 0xfc, !PT ;  /* 0x00000300191c7812 */ /* 0x040fe400078efcff */
[----:B------:R-:W-:Y:S01]  /*0370*/  LOP3.LUT R0, R25, R0, RZ, 0xfc, !PT ;  /* 0x0000000019007212 */ /* 0x000fe200078efcff */
[----:B0-----:R-:W-:-:S06]  /*0380*/  UPRMT UR4, UR5, 0x654, UR4 ;  /* 0x0000065405047896 */ /* 0x001fcc0008000004 */
[----:B------:R-:W-:Y:S02]  /*0390*/  LEA.HI R27, R25, UR4, RZ, 0x1a ;  /* 0x00000004191b7c11 */ /* 0x000fe4000f8fd0ff */
[----:B------:R-:W-:Y:S02]  /*03a0*/  LEA.HI R29, R28, UR4, RZ, 0x1a ;  /* 0x000000041c1d7c11 */ /* 0x000fe4000f8fd0ff */
[----:B------:R-:W-:Y:S02]  /*03b0*/  LEA R27, R0, R27, 0x2 ;  /* 0x0000001b001b7211 */ /* 0x000fe400078e10ff */
[----:B------:R-:W-:-:S04]  /*03c0*/  PRMT R3, R24, 0x6540, R3 ;  /* 0x0000654018037816 */ /* 0x000fc80000000003 */
[----:B------:R-:W-:Y:S01]  /*03d0*/  ISETP.GE.AND P0, PT, R3, 0xe1, PT ;  /* 0x000000e10300780c */ /* 0x000fe20003f06270 */
[----:B------:R-:W-:-:S05]  /*03e0*/  IMAD R2, R2, 0xe10, R3 ;  /* 0x00000e1002027824 */ /* 0x000fca00078e0203 */
[----:B------:R-:W-:Y:S01]  /*03f0*/  IADD3 R24, R2, 0x627, RZ ;  /* 0x0000062702187810 */ /* 0x000fe20007ffe0ff */
[C---:B--2---:R-:W-:Y:S01]  /*0400*/  FADD R4, R20.reuse, R4 ;  /* 0x0000000414047221 */ /* 0x044fe20000000000 */
[C---:B----4-:R-:W-:Y:S01]  /*0410*/  FADD R8, R20.reuse, R8 ;  /* 0x0000000814087221 */ /* 0x050fe20000000000 */
[C---:B------:R-:W-:Y:S01]  /*0420*/  FADD R5, R21.reuse, R5 ;  /* 0x0000000515057221 */ /* 0x040fe20000000000 */
[----:B------:R-:W-:Y:S01]  /*0430*/  FADD R9, R21, R9 ;  /* 0x0000000915097221 */ /* 0x000fe20000000000 */
[C---:B---3--:R-:W-:Y:S01]  /*0440*/  FADD R12, R20.reuse, R12 ;  /* 0x0000000c140c7221 */ /* 0x048fe20000000000 */
[----:B-----5:R-:W-:Y:S01]  /*0450*/  FADD R16, R20, R16 ;  /* 0x0000001014107221 */ /* 0x020fe20000000000 */
[----:B------:R-:W-:Y:S01]  /*0460*/  LOP3.LUT R20, R25, 0x100, RZ, 0xfc, !PT ;  /* 0x0000010019147812 */ /* 0x000fe200078efcff */
[C---:B------:R-:W-:Y:S01]  /*0470*/  FADD R13, R21.reuse, R13 ;  /* 0x0000000d150d7221 */ /* 0x040fe20000000000 */
[----:B------:R-:W-:Y:S02]  /*0480*/  FADD R17, R21, R17 ;  /* 0x0000001115117221 */ /* 0x000fe40000000000 */
[----:B------:R-:W-:-:S02]  /*0490*/  LEA.HI R21, R20, UR4, RZ, 0x1a ;  /* 0x0000000414157c11 */ /* 0x000fc4000f8fd0ff */
[----:B------:R-:W-:Y:S01]  /*04a0*/  LEA.HI R25, R26, UR4, RZ, 0x1a ;  /* 0x000000041a197c11 */ /* 0x000fe2000f8fd0ff */
[C---:B------:R-:W-:Y:S01]  /*04b0*/  FADD R6, R22.reuse, R6 ;  /* 0x0000000616067221 */ /* 0x040fe20000000000 */
[----:B------:R-:W-:Y:S01]  /*04c0*/  FADD R10, R22, R10 ;  /* 0x0000000a160a7221 */ /* 0x000fe20000000000 */
[C---:B------:R-:W-:Y:S01]  /*04d0*/  IMAD R20, R0.reuse, 0x4, R21 ;  /* 0x0000000400147824 */ /* 0x040fe200078e0215 */
[----:B------:R-:W-:Y:S01]  /*04e0*/  LEA R25, R0, R25, 0x2 ;  /* 0x0000001900197211 */ /* 0x000fe200078e10ff */
[C---:B------:R-:W-:Y:S01]  /*04f0*/  FADD R14, R22.reuse, R14 ;  /* 0x0000000e160e7221 */ /* 0x040fe20000000000 */
[----:B------:R-:W-:Y:S01]  /*0500*/  FADD R18, R22, R18 ;  /* 0x0000001216127221 */ /* 0x000fe20000000000 */
[----:B------:R-:W-:Y:S02]  /*0510*/  IMAD R21, R0, 0x4, R29 ;  /* 0x0000000400157824 */ /* 0x000fe400078e021d */
[C---:B------:R-:W-:Y:S01]  /*0520*/  FADD R22, R23.reuse, R7 ;  /* 0x0000000717167221 */ /* 0x040fe20000000000 */
[----:B------:R-:W0:Y:S01]  /*0530*/  S2R R0, SR_TID.X ;  /* 0x0000000000007919 */ /* 0x000e220000002100 */
[C---:B------:R-:W-:Y:S01]  /*0540*/  FADD R26, R23.reuse, R11 ;  /* 0x0000000b171a7221 */ /* 0x040fe20000000000 */
[----:B------:R-:W-:Y:S04]  /*0550*/  STS [R27], R4 ;  /* 0x000000041b007388 */ /* 0x000fe80000000800 */
[----:B------:R-:W-:Y:S04]  /*0560*/  STS [R20+0x400], R5 ;  /* 0x0004000514007388 */ /* 0x000fe80000000800 */
[----:B------:R-:W-:Y:S01]  /*0570*/  STS [R25+0x800], R6 ;  /* 0x0008000619007388 */ /* 0x000fe20000000800 */
[----:B------:R-:W-:-:S03]  /*0580*/  FADD R15, R23, R15 ;  /* 0x0000000f170f7221 */ /* 0x000fc60000000000 */
[----:B------:R-:W-:Y:S04]  /*0590*/  STS [R21+0xc00], R22 ;  /* 0x000c001615007388 */ /* 0x000fe80000000800 */
[----:B------:R-:W-:Y:S04]  /*05a0*/  STS [R27+0x100], R8 ;  /* 0x000100081b007388 */ /* 0x000fe80000000800 */
[----:B------:R-:W-:Y:S04]  /*05b0*/  STS [R20+0x500], R9 ;  /* 0x0005000914007388 */ /* 0x000fe80000000800 */
[----:B------:R1:W-:Y:S01]  /*05c0*/  STS [R25+0x900], R10 ;  /* 0x0009000a19007388 */ /* 0x0003e20000000800 */
[----:B------:R-:W-:-:S03]  /*05d0*/  FADD R19, R23, R19 ;  /* 0x0000001317137221 */ /* 0x000fc60000000000 */
[----:B------:R-:W-:Y:S04]  /*05e0*/  STS [R21+0xd00], R26 ;  /* 0x000d001a15007388 */ /* 0x000fe80000000800 */
[----:B------:R-:W-:Y:S01]  /*05f0*/  STS [R27+0x200], R12 ;  /* 0x0002000c1b007388 */ /* 0x000fe20000000800 */
[----:B0-----:R-:W-:Y:S01]  /*0600*/  LOP3.LUT R0, R0, 0xff, RZ, 0xc0, !PT ;  /* 0x000000ff00007812 */ /* 0x001fe200078ec0ff */
[----:B-1----:R-:W0:Y:S02]  /*0610*/  LDC.64 R10, c[0x0][0x220] ;  /* 0x00008800ff0a7b82 */ /* 0x002e240000000a00 */
[----:B------:R-:W-:Y:S04]  /*0620*/  STS [R20+0x600], R13 ;  /* 0x0006000d14007388 */ /* 0x000fe80000000800 */
[----:B------:R-:W-:Y:S04]  /*0630*/  STS [R25+0xa00], R14 ;  /* 0x000a000e19007388 */ /* 0x000fe80000000800 */
[----:B------:R-:W-:Y:S04]  /*0640*/  STS [R21+0xe00], R15 ;  /* 0x000e000f15007388 */ /* 0x000fe80000000800 */
[----:B------:R-:W-:Y:S04]  /*0650*/  STS [R27+0x300], R16 ;  /* 0x000300101b007388 */ /* 0x000fe80000000800 */
[----:B------:R-:W-:Y:S04]  /*0660*/  STS [R20+0x700], R17 ;  /* 0x0007001114007388 */ /* 0x000fe80000000800 */
[----:B------:R-:W-:Y:S04]  /*0670*/  STS [R25+0xb00], R18 ;  /* 0x000b001219007388 */ /* 0x000fe80000000800 */
[----:B------:R0:W-:Y:S01]  /*0680*/  STS [R21+0xf00], R19 ;  /* 0x000f001315007388 */ /* 0x0001e20000000800 */
[----:B------:R-:W-:Y:S01]  /*0690*/  LEA R0, R0, UR4, 0x2 ;  /* 0x0000000400007c11 */ /* 0x000fe2000f8e10ff */
[----:B------:R-:W-:Y:S06]  /*06a0*/  BAR.SYNC.DEFER_BLOCKING 0x0 ;  /* 0x0000000000007b1d */ /* 0x000fec0000010000 */
[----:B------:R-:W1:Y:S04]  /*06b0*/  LDS R5, [R0] ;  /* 0x0000000000057984 */ /* 0x000e680000000800 */
[----:B------:R-:W2:Y:S04]  /*06c0*/  LDS R17, [R0+0x404] ;  /* 0x0004040000117984 */ /* 0x000ea80000000800 */
[----:B------:R-:W3:Y:S04]  /*06d0*/  LDS R28, [R0+0x808] ;  /* 0x00080800001c7984 */ /* 0x000ee80000000800 */
[----:B------:R-:W4:Y:S04]  /*06e0*/  LDS R22, [R0+0xc0c] ;  /* 0x000c0c0000167984 */ /* 0x000f280000000800 */
[----:B------:R-:W5:Y:S04]  /*06f0*/  LDS R15, [R0+0x1010] ;  /* 0x00101000000f7984 */ /* 0x000f680000000800 */
[----:B------:R-:W2:Y:S04]  /*0700*/  LDS R25, [R0+0x1414] ;  /* 0x0014140000197984 */ /* 0x000ea80000000800 */
[----:B------:R-:W2:Y:S04]  /*0710*/  LDS R9, [R0+0x1818] ;  /* 0x0018180000097984 */ /* 0x000ea80000000800 */
[----:B------:R-:W2:Y:S04]  /*0720*/  LDS R29, [R0+0x1c1c] ;  /* 0x001c1c00001d7984 */ /* 0x000ea80000000800 */
[----:B------:R-:W3:Y:S01]  /*0730*/  LDS R23, [R0+0x2020] ;  /* 0x0020200000177984 */ /* 0x000ee20000000800 */
[----:B0-----:R-:W-:-:S03]  /*0740*/  IMAD.WIDE R18, R2, 0x4, R10 ;  /* 0x0000000402127825 */ /* 0x001fc600078e020a */
[----:B------:R-:W0:Y:S04]  /*0750*/  LDS R8, [R0+0x2424] ;  /* 0x0024240000087984 */ /* 0x000e280000000800 */
[----:B------:R-:W0:Y:S04]  /*0760*/  LDS R6, [R0+0x2828] ;  /* 0x0028280000067984 */ /* 0x000e280000000800 */
[----:B------:R-:W0:Y:S04]  /*0770*/  LDS R4, [R0+0x2c2c] ;  /* 0x002c2c0000047984 */ /* 0x000e280000000800 */
[----:B-1----:R1:W-:Y:S04]  /*0780*/  @!P0 STG.E desc[UR6][R18.64], R5 ;  /* 0x0000000512008986 */ /* 0x0023e8000c101906 */
[----:B------:R-:W0:Y:S04]  /*0790*/  LDS R7, [R0+0x3030] ;  /* 0x0030300000077984 */ /* 0x000e280000000800 */
[----:B------:R-:W0:Y:S04]  /*07a0*/  LDS R5, [R0+0x3434] ;  /* 0x0034340000057984 */ /* 0x000e280000000800 */
[----:B------:R-:W0:Y:S01]  /*07b0*/  LDS R3, [R0+0x3838] ;  /* 0x0038380000037984 */ /* 0x000e220000000800 */
[----:B------:R-:W-:Y:S01]  /*07c0*/  IADD3 R13, R2, 0xe1, RZ ;  /* 0x000000e1020d7810 */ /* 0x000fe20007ffe0ff */
[C---:B------:R-:W-:Y:S01]  /*07d0*/  VIADD R21, R2.reuse, 0x1c2 ;  /* 0x000001c202157836 */ /* 0x040fe20000000000 */
[----:B------:R-:W-:Y:S01]  /*07e0*/  IADD3 R27, R2, 0x2a3, RZ ;  /* 0x000002a3021b7810 */ /* 0x000fe20007ffe0ff */
[----:B------:R-:W-:-:S02]  /*07f0*/  VIADD R26, R2, 0x384 ;  /* 0x00000384021a7836 */ /* 0x000fc40000000000 */
[----:B------:R-:W-:Y:S01]  /*0800*/  IMAD.WIDE R12, R13, 0x4, R10 ;  /* 0x000000040d0c7825 */ /* 0x000fe200078e020a */
[----:B------:R-:W-:-:S03]  /*0810*/  IADD3 R14, R2, 0x465, RZ ;  /* 0x00000465020e7810 */ /* 0x000fc60007ffe0ff */
[--C-:B-1----:R-:W-:Y:S01]  /*0820*/  IMAD.WIDE R18, R21, 0x4, R10.reuse ;  /* 0x0000000415127825 */ /* 0x102fe200078e020a */
[----:B--2---:R1:W-:Y:S03]  /*0830*/  @!P0 STG.E desc[UR6][R12.64], R17 ;  /* 0x000000110c008986 */ /* 0x0043e6000c101906 */
[--C-:B------:R-:W-:Y:S01]  /*0840*/  IMAD.WIDE R20, R27, 0x4, R10.reuse ;  /* 0x000000041b147825 */ /* 0x100fe200078e020a */
[----:B---3--:R2:W-:Y:S03]  /*0850*/  @!P0 STG.E desc[UR6][R18.64], R28 ;  /* 0x0000001c12008986 */ /* 0x0085e6000c101906 */
[--C-:B------:R-:W-:Y:S01]  /*0860*/  IMAD.WIDE R26, R26, 0x4, R10.reuse ;  /* 0x000000041a1a7825 */ /* 0x100fe200078e020a */
[----:B----4-:R3:W-:Y:S03]  /*0870*/  @!P0 STG.E desc[UR6][R20.64], R22 ;  /* 0x0000001614008986 */ /* 0x0107e6000c101906 */
[----:B------:R-:W-:Y:S01]  /*0880*/  VIADD R16, R2, 0x546 ;  /* 0x0000054602107836 */ /* 0x000fe20000000000 */
[----:B-----5:R4:W-:Y:S01]  /*0890*/  @!P0 STG.E desc[UR6][R26.64], R15 ;  /* 0x0000000f1a008986 */ /* 0x0209e2000c101906 */
[----:B-1----:R-:W-:-:S04]  /*08a0*/  IMAD.WIDE R12, R14, 0x4, R10 ;  /* 0x000000040e0c7825 */ /* 0x002fc800078e020a */
[----:B--2---:R-:W-:Y:S01]  /*08b0*/  VIADD R19, R2, 0x708 ;  /* 0x0000070802137836 */ /* 0x004fe20000000000 */
[----:B------:R1:W-:Y:S01]  /*08c0*/  @!P0 STG.E desc[UR6][R12.64], R25 ;  /* 0x000000190c008986 */ /* 0x0003e2000c101906 */
[----:B---3--:R-:W-:Y:S02]  /*08d0*/  IADD3 R21, R2, 0x7e9, RZ ;  /* 0x000007e902157810 */ /* 0x008fe40007ffe0ff */
[----:B------:R-:W-:-:S04]  /*08e0*/  IMAD.WIDE R18, R19, 0x4, R10 ;  /* 0x0000000413127825 */ /* 0x000fc800078e020a */
[----:B----4-:R-:W-:-:S04]  /*08f0*/  IMAD.WIDE R14, R16, 0x4, R10 ;  /* 0x00000004100e7825 */ /* 0x010fc800078e020a */
[--C-:B------:R-:W-:Y:S01]  /*0900*/  IMAD.WIDE R16, R24, 0x4, R10.reuse ;  /* 0x0000000418107825 */ /* 0x100fe200078e020a */
[----:B------:R-:W-:Y:S01]  /*0910*/  @!P0 STG.E desc[UR6][R14.64], R9 ;  /* 0x000000090e008986 */ /* 0x000fe2000c101906 */
[----:B------:R-:W-:Y:S02]  /*0920*/  IADD3 R22, R2, 0x9ab, RZ ;  /* 0x000009ab02167810 */ /* 0x000fe40007ffe0ff */
[C---:B------:R-:W-:Y:S01]  /*0930*/  VIADD R27, R2.reuse, 0x8ca ;  /* 0x000008ca021b7836 */ /* 0x040fe20000000000 */
[----:B------:R-:W-:Y:S01]  /*0940*/  @!P0 STG.E desc[UR6][R16.64], R29 ;  /* 0x0000001d10008986 */ /* 0x000fe2000c101906 */
[----:B------:R-:W-:Y:S01]  /*0950*/  IADD3 R24, R2, 0xa8c, RZ ;  /* 0x00000a8c02187810 */ /* 0x000fe20007ffe0ff */
[----:B------:R-:W-:Y:S02]  /*0960*/  IMAD.WIDE R20, R21, 0x4, R10 ;  /* 0x0000000415147825 */ /* 0x000fe400078e020a */
[----:B------:R2:W-:Y:S02]  /*0970*/  @!P0 STG.E desc[UR6][R18.64], R23 ;  /* 0x0000001712008986 */ /* 0x0005e4000c101906 */
[----:B------:R-:W-:-:S02]  /*0980*/  VIADD R28, R2, 0xb6d ;  /* 0x00000b6d021c7836 */ /* 0x000fc40000000000 */
[--C-:B------:R-:W-:Y:S01]  /*0990*/  IMAD.WIDE R26, R27, 0x4, R10.reuse ;  /* 0x000000041b1a7825 */ /* 0x100fe200078e020a */
[----:B0-----:R0:W-:Y:S03]  /*09a0*/  @!P0 STG.E desc[UR6][R20.64], R8 ;  /* 0x0000000814008986 */ /* 0x0011e6000c101906 */
[----:B-1----:R-:W-:Y:S01]  /*09b0*/  IMAD.WIDE R12, R22, 0x4, R10 ;  /* 0x00000004160c7825 */ /* 0x002fe200078e020a */
[----:B--2---:R-:W-:-:S03]  /*09c0*/  IADD3 R19, R2, 0xc4e, RZ ;  /* 0x00000c4e02137810 */ /* 0x004fc60007ffe0ff */
[--C-:B------:R-:W-:Y:S01]  /*09d0*/  IMAD.WIDE R14, R24, 0x4, R10.reuse ;  /* 0x00000004180e7825 */ /* 0x100fe200078e020a */
[----:B------:R0:W-:Y:S03]  /*09e0*/  @!P0 STG.E desc[UR6][R26.64], R6 ;  /* 0x000000061a008986 */ /* 0x0001e6000c101906 */
[--C-:B------:R-:W-:Y:S01]  /*09f0*/  IMAD.WIDE R16, R28, 0x4, R10.reuse ;  /* 0x000000041c107825 */ /* 0x100fe200078e020a */
[----:B------:R0:W-:Y:S03]  /*0a00*/  @!P0 STG.E desc[UR6][R12.64], R4 ;  /* 0x000000040c008986 */ /* 0x0001e6000c101906 */
[----:B------:R-:W-:Y:S01]  /*0a10*/  IMAD.WIDE R18, R19, 0x4, R10 ;  /* 0x0000000413127825 */ /* 0x000fe200078e020a */
[----:B------:R0:W-:Y:S04]  /*0a20*/  @!P0 STG.E desc[UR6][R14.64], R7 ;  /* 0x000000070e008986 */ /* 0x0001e8000c101906 */
[----:B------:R0:W-:Y:S04]  /*0a30*/  @!P0 STG.E desc[UR6][R16.64], R5 ;  /* 0x0000000510008986 */ /* 0x0001e8000c101906 */
[----:B------:R0:W-:Y:S02]  /*0a40*/  @!P0 STG.E desc[UR6][R18.64], R3 ;  /* 0x0000000312008986 */ /* 0x0001e4000c101906 */
[----:B0-----:R-:W-:Y:S05]  /*0a50*/  @P0 EXIT ;  /* 0x000000000000094d */ /* 0x001fea0003800000 */
[----:B0-----:R-:W0:Y:S01]  /*0a60*/  LDS R5, [R0+0x3c3c] ;  /* 0x003c3c0000057984 */ /* 0x001e220000000800 */
[----:B------:R-:W-:-:S05]  /*0a70*/  IADD3 R3, R2, 0xd2f, RZ ;  /* 0x00000d2f02037810 */ /* 0x000fca0007ffe0ff */
[----:B------:R-:W-:-:S05]  /*0a80*/  IMAD.WIDE R10, R3, 0x4, R10 ;  /* 0x00000004030a7825 */ /* 0x000fca00078e020a */
[----:B0-----:R-:W-:Y:S01]  /*0a90*/  STG.E desc[UR6][R10.64], R5 ;  /* 0x000000050a007986 */ /* 0x001fe2000c101906 */
[----:B------:R-:W-:Y:S05]  /*0aa0*/  EXIT ;  /* 0x000000000000794d */ /* 0x000fea0003800000 */
.L_x_0:
[----:B------:R-:W-:-:S00]  /*0ab0*/  BRA `(.L_x_0) ;  /* 0xfffffffc00fc7947 */ /* 0x000fc0000383ffff */
[----:B------:R-:W-:-:S00]  /*0ac0*/  NOP ;  /* 0x0000000000007918 */ /* 0x000fc00000000000 */
        /* <DEDUP_REMOVED lines=11> */
.L_x_1:


//--------------------- .nv.shared.triton_poi_fused_convolution_17 --------------------------
	.section	.nv.shared.triton_poi_fused_convolution_17,"aw",@nobits
	.sectionflags	@""
	.align	16
	.zero		1024


//--------------------- .nv.constant0.triton_poi_fused_convolution_17 --------------------------
	.section	.nv.constant0.triton_poi_fused_convolution_17,"a",@progbits
	.sectionflags	@""
	.align	4
.nv.constant0.triton_poi_fused_convolution_17:
	.zero		560
